//
// Generated by NVIDIA NVVM Compiler
//
// Compiler Build ID: CL-36424714
// Cuda compilation tools, release 13.0, V13.0.88
// Based on NVVM 20.0.0
//

.version 9.0
.target sm_100
.address_size 64

	// .globl	_Z20counting_sort_kernelPiS_S_i

.visible .entry _Z20counting_sort_kernelPiS_S_i(
	.param .u64 .ptr .align 1 _Z20counting_sort_kernelPiS_S_i_param_0,
	.param .u64 .ptr .align 1 _Z20counting_sort_kernelPiS_S_i_param_1,
	.param .u64 .ptr .align 1 _Z20counting_sort_kernelPiS_S_i_param_2,
	.param .u32 _Z20counting_sort_kernelPiS_S_i_param_3
)
{
	.reg .pred 	%p<4>;
	.reg .b32 	%r<17>;
	.reg .b64 	%rd<14>;

	ld.param.u64 	%rd4, [_Z20counting_sort_kernelPiS_S_i_param_0];
	ld.param.u64 	%rd5, [_Z20counting_sort_kernelPiS_S_i_param_1];
	ld.param.u64 	%rd3, [_Z20counting_sort_kernelPiS_S_i_param_2];
	cvta.to.global.u64 	%rd6, %rd4;
	cvta.to.global.u64 	%rd7, %rd5;
	mov.u32 	%r6, %ctaid.x;
	mov.u32 	%r7, %ntid.x;
	mov.u32 	%r8, %tid.x;
	mad.lo.s32 	%r1, %r6, %r7, %r8;
	mul.wide.s32 	%rd8, %r1, 4;
	add.s64 	%rd9, %rd7, %rd8;
	ld.global.u32 	%r9, [%rd9];
	mul.wide.s32 	%rd10, %r9, 4;
	add.s64 	%rd11, %rd6, %rd10;
	ld.global.u32 	%r10, [%rd11];
	add.s32 	%r11, %r10, 1;
	st.global.u32 	[%rd11], %r11;
	bar.sync 	0;
	add.s64 	%rd1, %rd6, %rd8;
	ld.global.u32 	%r2, [%rd1+-4];
	bar.sync 	0;
	setp.eq.s32 	%p1, %r1, 0;
	@%p1 bra 	$L__BB0_2;
	ld.global.u32 	%r12, [%rd1];
	add.s32 	%r13, %r12, %r2;
	st.global.u32 	[%rd1], %r13;
$L__BB0_2:
	bar.sync 	0;
	ld.global.u32 	%r16, [%rd1+-4];
	ld.global.u32 	%r14, [%rd1];
	setp.ge.s32 	%p2, %r16, %r14;
	@%p2 bra 	$L__BB0_5;
	cvta.to.global.u64 	%rd2, %rd3;
$L__BB0_4:
	mul.wide.s32 	%rd12, %r16, 4;
	add.s64 	%rd13, %rd2, %rd12;
	st.global.u32 	[%rd13], %r1;
	add.s32 	%r16, %r16, 1;
	ld.global.u32 	%r15, [%rd1];
	setp.lt.s32 	%p3, %r16, %r15;
	@%p3 bra 	$L__BB0_4;
$L__BB0_5:
	ret;

}


// ===== COMPILED SASS (sm_100) =====

	.target	sm_100

	.elftype	@"ET_EXEC"


//--------------------- .note.nv.tkinfo           --------------------------
	.section	.note.nv.tkinfo,"",@"SHT_NOTE"
	.sectionflags	@"SHF_NOTE_NV_TKINFO"
	.tkinfo
        /*0018*/ 	.word	0x00000002
        /*0030*/ 	.string	""
        /*0030*/ 	.string	"ptxas"
        /*0030*/ 	.string	"Cuda compilation tools, release 13.0, V13.0.88"
        /*0030*/ 	.string	"Build cuda_13.0.r13.0/compiler.36424714_0"
        /*0030*/ 	.string	"-arch sm_100 -m 64 "



//--------------------- .note.nv.cuinfo           --------------------------
	.section	.note.nv.cuinfo,"",@"SHT_NOTE"
	.sectionflags	@"SHF_NOTE_NV_CUINFO"
        /*0018*/ 	.short	0x0002
        /*001a*/ 	.short	0x0064
        /*001c*/ 	.short	0x0082
	.zero		2


//--------------------- .nv.info                  --------------------------
	.section	.nv.info,"",@"SHT_CUDA_INFO"
	.align	4


	//----- nvinfo : EIATTR_REGCOUNT
	.align		4
        /*0000*/ 	.byte	0x04, 0x2f
        /*0002*/ 	.short	(.L_1 - .L_0)
	.align		4
.L_0:
        /*0004*/ 	.word	index@(_Z20counting_sort_kernelPiS_S_i)
        /*0008*/ 	.word	0x00000010


	//----- nvinfo : EIATTR_FRAME_SIZE
	.align		4
.L_1:
        /*000c*/ 	.byte	0x04, 0x11
        /*000e*/ 	.short	(.L_3 - .L_2)
	.align		4
.L_2:
        /*0010*/ 	.word	index@(_Z20counting_sort_kernelPiS_S_i)
        /*0014*/ 	.word	0x00000000


	//----- nvinfo : EIATTR_MIN_STACK_SIZE
	.align		4
.L_3:
        /*0018*/ 	.byte	0x04, 0x12
        /*001a*/ 	.short	(.L_5 - .L_4)
	.align		4
.L_4:
        /*001c*/ 	.word	index@(_Z20counting_sort_kernelPiS_S_i)
        /*0020*/ 	.word	0x00000000
.L_5:


//--------------------- .nv.compat                --------------------------
	.section	.nv.compat,"",@"SHT_CUDA_COMPAT_INFO"
	.align	4
        /*0000*/ 	.byte	0x02, 0x09, 0x00, 0x00, 0x02, 0x02, 0x01, 0x00, 0x02, 0x05, 0x05, 0x00, 0x03, 0x07, 0x01, 0x01
        /*0010*/ 	.byte	0x02, 0x03, 0x00, 0x00, 0x02, 0x06, 0x01, 0x00, 0x04, 0x0b, 0x08, 0x00, 0x09, 0x00, 0x00, 0x00
        /*0020*/ 	.byte	0x00, 0x00, 0x00, 0x00


//--------------------- .nv.info._Z20counting_sort_kernelPiS_S_i --------------------------
	.section	.nv.info._Z20counting_sort_kernelPiS_S_i,"",@"SHT_CUDA_INFO"
	.sectionflags	@""
	.align	4


	//----- nvinfo : EIATTR_CUDA_API_VERSION
	.align		4
        /*0000*/ 	.byte	0x04, 0x37
        /*0002*/ 	.short	(.L_7 - .L_6)
.L_6:
        /*0004*/ 	.word	0x00000082


	//----- nvinfo : EIATTR_KPARAM_INFO
	.align		4
.L_7:
        /*0008*/ 	.byte	0x04, 0x17
        /*000a*/ 	.short	(.L_9 - .L_8)
.L_8:
        /*000c*/ 	.word	0x00000000
        /*0010*/ 	.short	0x0003
        /*0012*/ 	.short	0x0018
        /*0014*/ 	.byte	0x00, 0xf0, 0x11, 0x00


	//----- nvinfo : EIATTR_KPARAM_INFO
	.align		4
.L_9:
        /*0018*/ 	.byte	0x04, 0x17
        /*001a*/ 	.short	(.L_11 - .L_10)
.L_10:
        /*001c*/ 	.word	0x00000000
        /*0020*/ 	.short	0x0002
        /*0022*/ 	.short	0x0010
        /*0024*/ 	.byte	0x00, 0xf5, 0x21, 0x00


	//----- nvinfo : EIATTR_KPARAM_INFO
	.align		4
.L_11:
        /*0028*/ 	.byte	0x04, 0x17
        /*002a*/ 	.short	(.L_13 - .L_12)
.L_12:
        /*002c*/ 	.word	0x00000000
        /*0030*/ 	.short	0x0001
        /*0032*/ 	.short	0x0008
        /*0034*/ 	.byte	0x00, 0xf5, 0x21, 0x00


	//----- nvinfo : EIATTR_KPARAM_INFO
	.align		4
.L_13:
        /*0038*/ 	.byte	0x04, 0x17
        /*003a*/ 	.short	(.L_15 - .L_14)
.L_14:
        /*003c*/ 	.word	0x00000000
        /*0040*/ 	.short	0x0000
        /*0042*/ 	.short	0x0000
        /*0044*/ 	.byte	0x00, 0xf5, 0x21, 0x00


	//----- nvinfo : EIATTR_SPARSE_MMA_MASK
	.align		4
.L_15:
        /*0048*/ 	.byte	0x03, 0x50
        /*004a*/ 	.short	0x0000


	//----- nvinfo : EIATTR_MAXREG_COUNT
	.align		4
        /*004c*/ 	.byte	0x03, 0x1b
        /*004e*/ 	.short	0x00ff


	//----- nvinfo : EIATTR_NUM_BARRIERS
	.align		4
        /*0050*/ 	.byte	0x02, 0x4c
        /*0052*/ 	.byte	0x01
	.zero		1


	//----- nvinfo : EIATTR_MERCURY_ISA_VERSION
	.align		4
        /*0054*/ 	.byte	0x03, 0x5f
        /*0056*/ 	.short	0x0101


	//----- nvinfo : EIATTR_VRC_CTA_INIT_COUNT
	.align		4
        /*0058*/ 	.byte	0x02, 0x4a
	.zero		1
	.zero		1


	//----- nvinfo : EIATTR_EXIT_INSTR_OFFSETS
	.align		4
        /*005c*/ 	.byte	0x04, 0x1c
        /*005e*/ 	.short	(.L_17 - .L_16)


	//   ....[0]....
.L_16:
        /*0060*/ 	.word	0x000001a0


	//   ....[1]....
        /*0064*/ 	.word	0x00000220


	//----- nvinfo : EIATTR_CRS_STACK_SIZE
	.align		4
.L_17:
        /*0068*/ 	.byte	0x04, 0x1e
        /*006a*/ 	.short	(.L_19 - .L_18)
.L_18:
        /*006c*/ 	.word	0x00000000


	//----- nvinfo : EIATTR_CBANK_PARAM_SIZE
	.align		4
.L_19:
        /*0070*/ 	.byte	0x03, 0x19
        /*0072*/ 	.short	0x001c


	//----- nvinfo : EIATTR_PARAM_CBANK
	.align		4
        /*0074*/ 	.byte	0x04, 0x0a
        /*0076*/ 	.short	(.L_21 - .L_20)
	.align		4
.L_20:
        /*0078*/ 	.word	index@(.nv.constant0._Z20counting_sort_kernelPiS_S_i)
        /*007c*/ 	.short	0x0380
        /*007e*/ 	.short	0x001c


	//----- nvinfo : EIATTR_SW_WAR
	.align		4
.L_21:
        /*0080*/ 	.byte	0x04, 0x36
        /*0082*/ 	.short	(.L_23 - .L_22)
.L_22:
        /*0084*/ 	.word	0x00000008
.L_23:


//--------------------- .nv.callgraph             --------------------------
	.section	.nv.callgraph,"",@"SHT_CUDA_CALLGRAPH"
	.align	4
	.sectionentsize	8
	.align		4
        /*0000*/ 	.word	0x00000000
	.align		4
        /*0004*/ 	.word	0xffffffff
	.align		4
        /*0008*/ 	.word	0x00000000
	.align		4
        /*000c*/ 	.word	0xfffffffe
	.align		4
        /*0010*/ 	.word	0x00000000
	.align		4
        /*0014*/ 	.word	0xfffffffd
	.align		4
        /*0018*/ 	.word	0x00000000
	.align		4
        /*001c*/ 	.word	0xfffffffc


//--------------------- .text._Z20counting_sort_kernelPiS_S_i --------------------------
	.section	.text._Z20counting_sort_kernelPiS_S_i,"ax",@progbits
	.align	128
        .global         _Z20counting_sort_kernelPiS_S_i
        .type           _Z20counting_sort_kernelPiS_S_i,@function
        .size           _Z20counting_sort_kernelPiS_S_i,(.L_x_2 - _Z20counting_sort_kernelPiS_S_i)
        .other          _Z20counting_sort_kernelPiS_S_i,@"STO_CUDA_ENTRY STV_DEFAULT"
_Z20counting_sort_kernelPiS_S_i:
.text._Z20counting_sort_kernelPiS_S_i:
[----:B------:R-:W-:Y:S01]  /*0000*/  LDC R1, c[0x0][0x37c] ;  /* 0x0000df00ff017b82 */ /* 0x000fe20000000800 */
[----:B------:R-:W0:Y:S07]  /*0010*/  S2R R0, SR_TID.X ;  /* 0x0000000000007919 */ /* 0x000e2e0000002100 */
[----:B------:R-:W0:Y:S01]  /*0020*/  S2UR UR6, SR_CTAID.X ;  /* 0x00000000000679c3 */ /* 0x000e220000002500 */
[----:B------:R-:W1:Y:S07]  /*0030*/  LDCU.64 UR4, c[0x0][0x358] ;  /* 0x00006b00ff0477ac */ /* 0x000e6e0008000a00 */
[----:B------:R-:W0:Y:S08]  /*0040*/  LDC R9, c[0x0][0x360] ;  /* 0x0000d800ff097b82 */ /* 0x000e300000000800 */
[----:B------:R-:W2:Y:S08]  /*0050*/  LDC.64 R2, c[0x0][0x388] ;  /* 0x0000e200ff027b82 */ /* 0x000eb00000000a00 */
[----:B------:R-:W3:Y:S01]  /*0060*/  LDC.64 R6, c[0x0][0x380] ;  /* 0x0000e000ff067b82 */ /* 0x000ee20000000a00 */
[----:B0-----:R-:W-:-:S04]  /*0070*/  IMAD R9, R9, UR6, R0 ;  /* 0x0000000609097c24 */ /* 0x001fc8000f8e0200 */
[----:B--2---:R-:W-:-:S06]  /*0080*/  IMAD.WIDE R2, R9, 0x4, R2 ;  /* 0x0000000409027825 */ /* 0x004fcc00078e0202 */
[----:B-1----:R-:W3:Y:S02]  /*0090*/  LDG.E R3, desc[UR4][R2.64] ;  /* 0x0000000402037981 */ /* 0x002ee4000c1e1900 */
[----:B---3--:R-:W-:-:S05]  /*00a0*/  IMAD.WIDE R4, R3, 0x4, R6 ;  /* 0x0000000403047825 */ /* 0x008fca00078e0206 */
[----:B------:R-:W2:Y:S01]  /*00b0*/  LDG.E R0, desc[UR4][R4.64] ;  /* 0x0000000404007981 */ /* 0x000ea2000c1e1900 */
[C---:B------:R-:W-:Y:S01]  /*00c0*/  IMAD.WIDE R6, R9.reuse, 0x4, R6 ;  /* 0x0000000409067825 */ /* 0x040fe200078e0206 */
[----:B------:R-:W-:Y:S02]  /*00d0*/  ISETP.NE.AND P0, PT, R9, RZ, PT ;  /* 0x000000ff0900720c */ /* 0x000fe40003f05270 */
[----:B--2---:R-:W-:-:S05]  /*00e0*/  IADD3 R11, PT, PT, R0, 0x1, RZ ;  /* 0x00000001000b7810 */ /* 0x004fca0007ffe0ff */
[----:B------:R0:W-:Y:S01]  /*00f0*/  STG.E desc[UR4][R4.64], R11 ;  /* 0x0000000b04007986 */ /* 0x0001e2000c101904 */
[----:B------:R-:W-:Y:S06]  /*0100*/  BAR.SYNC.DEFER_BLOCKING 0x0 ;  /* 0x0000000000007b1d */ /* 0x000fec0000010000 */
[----:B------:R-:W2:Y:S02]  /*0110*/  LDG.E R0, desc[UR4][R6.64+-0x4] ;  /* 0xfffffc0406007981 */ /* 0x000ea4000c1e1900 */
[----:B------:R-:W-:Y:S06]  /*0120*/  BAR.SYNC.DEFER_BLOCKING 0x0 ;  /* 0x0000000000007b1d */ /* 0x000fec0000010000 */
[----:B------:R-:W2:Y:S02]  /*0130*/  @P0 LDG.E R3, desc[UR4][R6.64] ;  /* 0x0000000406030981 */ /* 0x000ea4000c1e1900 */
[----:B--2---:R-:W-:-:S05]  /*0140*/  @P0 IADD3 R3, PT, PT, R0, R3, RZ ;  /* 0x0000000300030210 */ /* 0x004fca0007ffe0ff */
[----:B------:R0:W-:Y:S01]  /*0150*/  @P0 STG.E desc[UR4][R6.64], R3 ;  /* 0x0000000306000986 */ /* 0x0001e2000c101904 */
[----:B------:R-:W-:Y:S06]  /*0160*/  BAR.SYNC.DEFER_BLOCKING 0x0 ;  /* 0x0000000000007b1d */ /* 0x000fec0000010000 */
[----:B------:R-:W2:Y:S04]  /*0170*/  LDG.E R0, desc[UR4][R6.64+-0x4] ;  /* 0xfffffc0406007981 */ /* 0x000ea8000c1e1900 */
[----:B------:R-:W2:Y:S02]  /*0180*/  LDG.E R13, desc[UR4][R6.64] ;  /* 0x00000004060d7981 */ /* 0x000ea4000c1e1900 */
[----:B--2---:R-:W-:-:S13]  /*0190*/  ISETP.GE.AND P0, PT, R0, R13, PT ;  /* 0x0000000d0000720c */ /* 0x004fda0003f06270 */
[----:B0-----:R-:W-:Y:S05]  /*01a0*/  @P0 EXIT ;  /* 0x000000000000094d */ /* 0x001fea0003800000 */
[----:B------:R-:W0:Y:S02]  /*01b0*/  LDC.64 R4, c[0x0][0x390] ;  /* 0x0000e400ff047b82 */ /* 0x000e240000000a00 */
.L_x_0:
[----:B0-----:R-:W-:-:S05]  /*01c0*/  IMAD.WIDE R2, R0, 0x4, R4 ;  /* 0x0000000400027825 */ /* 0x001fca00078e0204 */
[----:B------:R1:W-:Y:S04]  /*01d0*/  STG.E desc[UR4][R2.64], R9 ;  /* 0x0000000902007986 */ /* 0x0003e8000c101904 */
[----:B------:R-:W2:Y:S01]  /*01e0*/  LDG.E R11, desc[UR4][R6.64] ;  /* 0x00000004060b7981 */ /* 0x000ea2000c1e1900 */
[----:B------:R-:W-:-:S04]  /*01f0*/  IADD3 R0, PT, PT, R0, 0x1, RZ ;  /* 0x0000000100007810 */ /* 0x000fc80007ffe0ff */
[----:B--2---:R-:W-:-:S13]  /*0200*/  ISETP.GE.AND P0, PT, R0, R11, PT ;  /* 0x0000000b0000720c */ /* 0x004fda0003f06270 */
[----:B-1----:R-:W-:Y:S05]  /*0210*/  @!P0 BRA `(.L_x_0) ;  /* 0xfffffffc00e88947 */ /* 0x002fea000383ffff */
[----:B------:R-:W-:Y:S05]  /*0220*/  EXIT ;  /* 0x000000000000794d */ /* 0x000fea0003800000 */
.L_x_1:
[----:B------:R-:W-:-:S00]  /*0230*/  BRA `(.L_x_1) ;  /* 0xfffffffc00fc7947 */ /* 0x000fc0000383ffff */
[----:B------:R-:W-:-:S00]  /*0240*/  NOP ;  /* 0x0000000000007918 */ /* 0x000fc00000000000 */
        /* <DEDUP_REMOVED lines=11> */
.L_x_2:


//--------------------- .nv.shared.reserved.0     --------------------------
	.section	.nv.shared.reserved.0,"aw",@nobits
	.weak		__nv_reservedSMEM_offset_0_alias
	.size		__nv_reservedSMEM_offset_0_alias, 0, 64
	.other		__nv_reservedSMEM_offset_0_alias,@"STO_CUDA_RESERVED_SHARED STV_DEFAULT"
__nv_reservedSMEM_offset_0_alias:
	.zero		0
	.zero		64


//--------------------- .nv.constant0._Z20counting_sort_kernelPiS_S_i --------------------------
	.section	.nv.constant0._Z20counting_sort_kernelPiS_S_i,"a",@progbits
	.sectionflags	@""
	.align	4
.nv.constant0._Z20counting_sort_kernelPiS_S_i:
	.zero		924


//--------------------- SYMBOLS --------------------------

	.type		.nv.reservedSmem.offset0,@object
	.size		.nv.reservedSmem.offset0,0x4
